//
// Generated by NVIDIA NVVM Compiler
//
// Compiler Build ID: CL-36424714
// Cuda compilation tools, release 13.0, V13.0.88
// Based on NVVM 20.0.0
//

.version 9.0
.target sm_100
.address_size 64

	// .globl	_Z10testKernelPv

.visible .entry _Z10testKernelPv(
	.param .u64 .ptr .align 1 _Z10testKernelPv_param_0
)
{


	ret;

}
	// .globl	_Z18testTemplateKernelIiEvPT_
.visible .entry _Z18testTemplateKernelIiEvPT_(
	.param .u64 .ptr .align 1 _Z18testTemplateKernelIiEvPT__param_0
)
{


	ret;

}


// ===== COMPILED SASS (sm_100) =====

	.target	sm_100

	.elftype	@"ET_EXEC"


//--------------------- .note.nv.tkinfo           --------------------------
	.section	.note.nv.tkinfo,"",@"SHT_NOTE"
	.sectionflags	@"SHF_NOTE_NV_TKINFO"
	.tkinfo
        /*0018*/ 	.word	0x00000002
        /*0030*/ 	.string	""
        /*0030*/ 	.string	"ptxas"
        /*0030*/ 	.string	"Cuda compilation tools, release 13.0, V13.0.88"
        /*0030*/ 	.string	"Build cuda_13.0.r13.0/compiler.36424714_0"
        /*0030*/ 	.string	"-arch sm_100 -m 64 "



//--------------------- .note.nv.cuinfo           --------------------------
	.section	.note.nv.cuinfo,"",@"SHT_NOTE"
	.sectionflags	@"SHF_NOTE_NV_CUINFO"
        /*0018*/ 	.short	0x0002
        /*001a*/ 	.short	0x0064
        /*001c*/ 	.short	0x0082
	.zero		2


//--------------------- .nv.info                  --------------------------
	.section	.nv.info,"",@"SHT_CUDA_INFO"
	.align	4


	//----- nvinfo : EIATTR_REGCOUNT
	.align		4
        /*0000*/ 	.byte	0x04, 0x2f
        /*0002*/ 	.short	(.L_1 - .L_0)
	.align		4
.L_0:
        /*0004*/ 	.word	index@(_Z10testKernelPv)
        /*0008*/ 	.word	0x00000004


	//----- nvinfo : EIATTR_FRAME_SIZE
	.align		4
.L_1:
        /*000c*/ 	.byte	0x04, 0x11
        /*000e*/ 	.short	(.L_3 - .L_2)
	.align		4
.L_2:
        /*0010*/ 	.word	index@(_Z10testKernelPv)
        /*0014*/ 	.word	0x00000000


	//----- nvinfo : EIATTR_REGCOUNT
	.align		4
.L_3:
        /*0018*/ 	.byte	0x04, 0x2f
        /*001a*/ 	.short	(.L_5 - .L_4)
	.align		4
.L_4:
        /*001c*/ 	.word	index@(_Z18testTemplateKernelIiEvPT_)
        /*0020*/ 	.word	0x00000004


	//----- nvinfo : EIATTR_FRAME_SIZE
	.align		4
.L_5:
        /*0024*/ 	.byte	0x04, 0x11
        /*0026*/ 	.short	(.L_7 - .L_6)
	.align		4
.L_6:
        /*0028*/ 	.word	index@(_Z18testTemplateKernelIiEvPT_)
        /*002c*/ 	.word	0x00000000


	//----- nvinfo : EIATTR_MIN_STACK_SIZE
	.align		4
.L_7:
        /*0030*/ 	.byte	0x04, 0x12
        /*0032*/ 	.short	(.L_9 - .L_8)
	.align		4
.L_8:
        /*0034*/ 	.word	index@(_Z18testTemplateKernelIiEvPT_)
        /*0038*/ 	.word	0x00000000


	//----- nvinfo : EIATTR_MIN_STACK_SIZE
	.align		4
.L_9:
        /*003c*/ 	.byte	0x04, 0x12
        /*003e*/ 	.short	(.L_11 - .L_10)
	.align		4
.L_10:
        /*0040*/ 	.word	index@(_Z10testKernelPv)
        /*0044*/ 	.word	0x00000000
.L_11:


//--------------------- .nv.compat                --------------------------
	.section	.nv.compat,"",@"SHT_CUDA_COMPAT_INFO"
	.align	4
        /*0000*/ 	.byte	0x02, 0x09, 0x00, 0x00, 0x02, 0x02, 0x01, 0x00, 0x02, 0x05, 0x05, 0x00, 0x03, 0x07, 0x01, 0x01
        /*0010*/ 	.byte	0x02, 0x03, 0x00, 0x00, 0x02, 0x06, 0x01, 0x00, 0x04, 0x0b, 0x08, 0x00, 0x09, 0x00, 0x00, 0x00
        /*0020*/ 	.byte	0x00, 0x00, 0x00, 0x00


//--------------------- .nv.info._Z18testTemplateKernelIiEvPT_ --------------------------
	.section	.nv.info._Z18testTemplateKernelIiEvPT_,"",@"SHT_CUDA_INFO"
	.sectionflags	@""
	.align	4


	//----- nvinfo : EIATTR_CUDA_API_VERSION
	.align		4
        /*0000*/ 	.byte	0x04, 0x37
        /*0002*/ 	.short	(.L_13 - .L_12)
.L_12:
        /*0004*/ 	.word	0x00000082


	//----- nvinfo : EIATTR_KPARAM_INFO
	.align		4
.L_13:
        /*0008*/ 	.byte	0x04, 0x17
        /*000a*/ 	.short	(.L_15 - .L_14)
.L_14:
        /*000c*/ 	.word	0x00000000
        /*0010*/ 	.short	0x0000
        /*0012*/ 	.short	0x0000
        /*0014*/ 	.byte	0x00, 0xf5, 0x21, 0x00


	//----- nvinfo : EIATTR_SPARSE_MMA_MASK
	.align		4
.L_15:
        /*0018*/ 	.byte	0x03, 0x50
        /*001a*/ 	.short	0x0000


	//----- nvinfo : EIATTR_MAXREG_COUNT
	.align		4
        /*001c*/ 	.byte	0x03, 0x1b
        /*001e*/ 	.short	0x00ff


	//----- nvinfo : EIATTR_MERCURY_ISA_VERSION
	.align		4
        /*0020*/ 	.byte	0x03, 0x5f
        /*0022*/ 	.short	0x0101


	//----- nvinfo : EIATTR_VRC_CTA_INIT_COUNT
	.align		4
        /*0024*/ 	.byte	0x02, 0x4a
	.zero		1
	.zero		1


	//----- nvinfo : EIATTR_EXIT_INSTR_OFFSETS
	.align		4
        /*0028*/ 	.byte	0x04, 0x1c
        /*002a*/ 	.short	(.L_17 - .L_16)


	//   ....[0]....
.L_16:
        /*002c*/ 	.word	0x00000010


	//----- nvinfo : EIATTR_CBANK_PARAM_SIZE
	.align		4
.L_17:
        /*0030*/ 	.byte	0x03, 0x19
        /*0032*/ 	.short	0x0008


	//----- nvinfo : EIATTR_PARAM_CBANK
	.align		4
        /*0034*/ 	.byte	0x04, 0x0a
        /*0036*/ 	.short	(.L_19 - .L_18)
	.align		4
.L_18:
        /*0038*/ 	.word	index@(.nv.constant0._Z18testTemplateKernelIiEvPT_)
        /*003c*/ 	.short	0x0380
        /*003e*/ 	.short	0x0008


	//----- nvinfo : EIATTR_SW_WAR
	.align		4
.L_19:
        /*0040*/ 	.byte	0x04, 0x36
        /*0042*/ 	.short	(.L_21 - .L_20)
.L_20:
        /*0044*/ 	.word	0x00000008
.L_21:


//--------------------- .nv.info._Z10testKernelPv --------------------------
	.section	.nv.info._Z10testKernelPv,"",@"SHT_CUDA_INFO"
	.sectionflags	@""
	.align	4


	//----- nvinfo : EIATTR_CUDA_API_VERSION
	.align		4
        /*0000*/ 	.byte	0x04, 0x37
        /*0002*/ 	.short	(.L_23 - .L_22)
.L_22:
        /*0004*/ 	.word	0x00000082


	//----- nvinfo : EIATTR_KPARAM_INFO
	.align		4
.L_23:
        /*0008*/ 	.byte	0x04, 0x17
        /*000a*/ 	.short	(.L_25 - .L_24)
.L_24:
        /*000c*/ 	.word	0x00000000
        /*0010*/ 	.short	0x0000
        /*0012*/ 	.short	0x0000
        /*0014*/ 	.byte	0x00, 0xf5, 0x21, 0x00


	//----- nvinfo : EIATTR_SPARSE_MMA_MASK
	.align		4
.L_25:
        /*0018*/ 	.byte	0x03, 0x50
        /*001a*/ 	.short	0x0000


	//----- nvinfo : EIATTR_MAXREG_COUNT
	.align		4
        /*001c*/ 	.byte	0x03, 0x1b
        /*001e*/ 	.short	0x00ff


	//----- nvinfo : EIATTR_MERCURY_ISA_VERSION
	.align		4
        /*0020*/ 	.byte	0x03, 0x5f
        /*0022*/ 	.short	0x0101


	//----- nvinfo : EIATTR_VRC_CTA_INIT_COUNT
	.align		4
        /*0024*/ 	.byte	0x02, 0x4a
	.zero		1
	.zero		1


	//----- nvinfo : EIATTR_EXIT_INSTR_OFFSETS
	.align		4
        /*0028*/ 	.byte	0x04, 0x1c
        /*002a*/ 	.short	(.L_27 - .L_26)


	//   ....[0]....
.L_26:
        /*002c*/ 	.word	0x00000010


	//----- nvinfo : EIATTR_CBANK_PARAM_SIZE
	.align		4
.L_27:
        /*0030*/ 	.byte	0x03, 0x19
        /*0032*/ 	.short	0x0008


	//----- nvinfo : EIATTR_PARAM_CBANK
	.align		4
        /*0034*/ 	.byte	0x04, 0x0a
        /*0036*/ 	.short	(.L_29 - .L_28)
	.align		4
.L_28:
        /*0038*/ 	.word	index@(.nv.constant0._Z10testKernelPv)
        /*003c*/ 	.short	0x0380
        /*003e*/ 	.short	0x0008


	//----- nvinfo : EIATTR_SW_WAR
	.align		4
.L_29:
        /*0040*/ 	.byte	0x04, 0x36
        /*0042*/ 	.short	(.L_31 - .L_30)
.L_30:
        /*0044*/ 	.word	0x00000008
.L_31:


//--------------------- .nv.callgraph             --------------------------
	.section	.nv.callgraph,"",@"SHT_CUDA_CALLGRAPH"
	.align	4
	.sectionentsize	8
	.align		4
        /*0000*/ 	.word	0x00000000
	.align		4
        /*0004*/ 	.word	0xffffffff
	.align		4
        /*0008*/ 	.word	0x00000000
	.align		4
        /*000c*/ 	.word	0xfffffffe
	.align		4
        /*0010*/ 	.word	0x00000000
	.align		4
        /*0014*/ 	.word	0xfffffffd
	.align		4
        /*0018*/ 	.word	0x00000000
	.align		4
        /*001c*/ 	.word	0xfffffffc


//--------------------- .text._Z18testTemplateKernelIiEvPT_ --------------------------
	.section	.text._Z18testTemplateKernelIiEvPT_,"ax",@progbits
	.align	128
        .global         _Z18testTemplateKernelIiEvPT_
        .type           _Z18testTemplateKernelIiEvPT_,@function
        .size           _Z18testTemplateKernelIiEvPT_,(.L_x_2 - _Z18testTemplateKernelIiEvPT_)
        .other          _Z18testTemplateKernelIiEvPT_,@"STO_CUDA_ENTRY STV_DEFAULT"
_Z18testTemplateKernelIiEvPT_:
.text._Z18testTemplateKernelIiEvPT_:
[----:B------:R-:W-:Y:S01]  /*0000*/  LDC R1, c[0x0][0x37c] ;  /* 0x0000df00ff017b82 */ /* 0x000fe20000000800 */
[----:B------:R-:W-:Y:S05]  /*0010*/  EXIT ;  /* 0x000000000000794d */ /* 0x000fea0003800000 */
.L_x_0:
[----:B------:R-:W-:-:S00]  /*0020*/  BRA `(.L_x_0) ;  /* 0xfffffffc00fc7947 */ /* 0x000fc0000383ffff */
[----:B------:R-:W-:-:S00]  /*0030*/  NOP ;  /* 0x0000000000007918 */ /* 0x000fc00000000000 */
        /* <DEDUP_REMOVED lines=12> */
.L_x_2:


//--------------------- .text._Z10testKernelPv    --------------------------
	.section	.text._Z10testKernelPv,"ax",@progbits
	.align	128
        .global         _Z10testKernelPv
        .type           _Z10testKernelPv,@function
        .size           _Z10testKernelPv,(.L_x_3 - _Z10testKernelPv)
        .other          _Z10testKernelPv,@"STO_CUDA_ENTRY STV_DEFAULT"
_Z10testKernelPv:
.text._Z10testKernelPv:
[----:B------:R-:W-:Y:S01]  /*0000*/  LDC R1, c[0x0][0x37c] ;  /* 0x0000df00ff017b82 */ /* 0x000fe20000000800 */
[----:B------:R-:W-:Y:S05]  /*0010*/  EXIT ;  /* 0x000000000000794d */ /* 0x000fea0003800000 */
.L_x_1:
        /* <DEDUP_REMOVED lines=14> */
.L_x_3:


//--------------------- .nv.shared.reserved.0     --------------------------
	.section	.nv.shared.reserved.0,"aw",@nobits
	.weak		__nv_reservedSMEM_offset_0_alias
	.size		__nv_reservedSMEM_offset_0_alias, 0, 64
	.other		__nv_reservedSMEM_offset_0_alias,@"STO_CUDA_RESERVED_SHARED STV_DEFAULT"
__nv_reservedSMEM_offset_0_alias:
	.zero		0
	.zero		64


//--------------------- .nv.constant0._Z18testTemplateKernelIiEvPT_ --------------------------
	.section	.nv.constant0._Z18testTemplateKernelIiEvPT_,"a",@progbits
	.sectionflags	@""
	.align	4
.nv.constant0._Z18testTemplateKernelIiEvPT_:
	.zero		904


//--------------------- .nv.constant0._Z10testKernelPv --------------------------
	.section	.nv.constant0._Z10testKernelPv,"a",@progbits
	.sectionflags	@""
	.align	4
.nv.constant0._Z10testKernelPv:
	.zero		904


//--------------------- SYMBOLS --------------------------

	.type		.nv.reservedSmem.offset0,@object
	.size		.nv.reservedSmem.offset0,0x4
